//
// Generated by NVIDIA NVVM Compiler
//
// Compiler Build ID: CL-36424714
// Cuda compilation tools, release 13.0, V13.0.88
// Based on NVVM 20.0.0
//

.version 9.0
.target sm_100
.address_size 64

	// .globl	_Z14fillFictitiousiPi
// _ZZ7preSortPiE14odd_even_block has been demoted
// _ZZ12bitonicMergePiE14odd_even_block has been demoted

.visible .entry _Z14fillFictitiousiPi(
	.param .u32 _Z14fillFictitiousiPi_param_0,
	.param .u64 .ptr .align 1 _Z14fillFictitiousiPi_param_1
)
{
	.reg .pred 	%p<7>;
	.reg .b32 	%r<33>;
	.reg .b64 	%rd<11>;

	ld.param.u32 	%r12, [_Z14fillFictitiousiPi_param_0];
	ld.param.u64 	%rd2, [_Z14fillFictitiousiPi_param_1];
	cvta.to.global.u64 	%rd1, %rd2;
	mov.u32 	%r13, %tid.x;
	mov.u32 	%r14, %ctaid.x;
	mov.u32 	%r15, %ntid.x;
	mad.lo.s32 	%r31, %r14, %r15, %r13;
	mov.u32 	%r16, %nctaid.x;
	mul.lo.s32 	%r2, %r16, %r15;
	setp.ge.s32 	%p1, %r31, %r12;
	@%p1 bra 	$L__BB0_7;
	add.s32 	%r17, %r31, %r2;
	max.s32 	%r18, %r12, %r17;
	setp.lt.s32 	%p2, %r17, %r12;
	selp.u32 	%r19, 1, 0, %p2;
	add.s32 	%r20, %r17, %r19;
	sub.s32 	%r21, %r18, %r20;
	div.u32 	%r22, %r21, %r2;
	add.s32 	%r3, %r22, %r19;
	and.b32  	%r23, %r3, 3;
	setp.eq.s32 	%p3, %r23, 3;
	@%p3 bra 	$L__BB0_4;
	add.s32 	%r24, %r3, 1;
	and.b32  	%r25, %r24, 3;
	neg.s32 	%r29, %r25;
$L__BB0_3:
	.pragma "nounroll";
	mul.wide.s32 	%rd3, %r31, 4;
	add.s64 	%rd4, %rd1, %rd3;
	mov.b32 	%r26, 2147483647;
	st.global.u32 	[%rd4], %r26;
	add.s32 	%r31, %r31, %r2;
	add.s32 	%r29, %r29, 1;
	setp.ne.s32 	%p4, %r29, 0;
	@%p4 bra 	$L__BB0_3;
$L__BB0_4:
	setp.lt.u32 	%p5, %r3, 3;
	@%p5 bra 	$L__BB0_7;
	mul.wide.s32 	%rd7, %r2, 4;
	shl.b32 	%r28, %r2, 2;
$L__BB0_6:
	mul.wide.s32 	%rd5, %r31, 4;
	add.s64 	%rd6, %rd1, %rd5;
	mov.b32 	%r27, 2147483647;
	st.global.u32 	[%rd6], %r27;
	add.s64 	%rd8, %rd6, %rd7;
	st.global.u32 	[%rd8], %r27;
	add.s64 	%rd9, %rd8, %rd7;
	st.global.u32 	[%rd9], %r27;
	add.s64 	%rd10, %rd9, %rd7;
	st.global.u32 	[%rd10], %r27;
	add.s32 	%r31, %r28, %r31;
	setp.lt.s32 	%p6, %r31, %r12;
	@%p6 bra 	$L__BB0_6;
$L__BB0_7:
	ret;

}
	// .globl	_Z7preSortPi
.visible .entry _Z7preSortPi(
	.param .u64 .ptr .align 1 _Z7preSortPi_param_0
)
{
	.reg .pred 	%p<37>;
	.reg .b32 	%r<47>;
	.reg .b64 	%rd<5>;
	// demoted variable
	.shared .align 4 .b8 _ZZ7preSortPiE14odd_even_block[4096];
	ld.param.u64 	%rd2, [_Z7preSortPi_param_0];
	cvta.to.global.u64 	%rd3, %rd2;
	mov.u32 	%r38, %tid.x;
	mov.u32 	%r39, %ctaid.x;
	mov.u32 	%r40, %ntid.x;
	mad.lo.s32 	%r41, %r39, %r40, %r38;
	mul.wide.s32 	%rd4, %r41, 4;
	add.s64 	%rd1, %rd3, %rd4;
	ld.global.u32 	%r42, [%rd1];
	shl.b32 	%r43, %r38, 2;
	mov.u32 	%r44, _ZZ7preSortPiE14odd_even_block;
	add.s32 	%r1, %r44, %r43;
	st.shared.u32 	[%r1], %r42;
	bar.sync 	0;
	and.b32  	%r2, %r38, 1;
	setp.ne.s32 	%p2, %r38, 1023;
	setp.eq.b32 	%p3, %r2, 1;
	and.pred  	%p1, %p2, %p3;
	mov.b32 	%r46, 0;
	not.pred 	%p6, %p1;
$L__BB1_1:
	setp.ne.s32 	%p4, %r2, 0;
	@%p4 bra 	$L__BB1_4;
	ld.shared.u32 	%r4, [%r1];
	ld.shared.u32 	%r5, [%r1+4];
	setp.le.s32 	%p5, %r4, %r5;
	@%p5 bra 	$L__BB1_4;
	st.shared.u32 	[%r1], %r5;
	st.shared.u32 	[%r1+4], %r4;
$L__BB1_4:
	bar.sync 	0;
	@%p6 bra 	$L__BB1_7;
	ld.shared.u32 	%r6, [%r1];
	ld.shared.u32 	%r7, [%r1+4];
	setp.le.s32 	%p7, %r6, %r7;
	@%p7 bra 	$L__BB1_7;
	st.shared.u32 	[%r1], %r7;
	st.shared.u32 	[%r1+4], %r6;
$L__BB1_7:
	setp.ne.s32 	%p8, %r2, 0;
	bar.sync 	0;
	@%p8 bra 	$L__BB1_10;
	ld.shared.u32 	%r8, [%r1];
	ld.shared.u32 	%r9, [%r1+4];
	setp.le.s32 	%p9, %r8, %r9;
	@%p9 bra 	$L__BB1_10;
	st.shared.u32 	[%r1], %r9;
	st.shared.u32 	[%r1+4], %r8;
$L__BB1_10:
	bar.sync 	0;
	@%p6 bra 	$L__BB1_13;
	ld.shared.u32 	%r10, [%r1];
	ld.shared.u32 	%r11, [%r1+4];
	setp.le.s32 	%p11, %r10, %r11;
	@%p11 bra 	$L__BB1_13;
	st.shared.u32 	[%r1], %r11;
	st.shared.u32 	[%r1+4], %r10;
$L__BB1_13:
	setp.ne.s32 	%p12, %r2, 0;
	bar.sync 	0;
	@%p12 bra 	$L__BB1_16;
	ld.shared.u32 	%r12, [%r1];
	ld.shared.u32 	%r13, [%r1+4];
	setp.le.s32 	%p13, %r12, %r13;
	@%p13 bra 	$L__BB1_16;
	st.shared.u32 	[%r1], %r13;
	st.shared.u32 	[%r1+4], %r12;
$L__BB1_16:
	bar.sync 	0;
	@%p6 bra 	$L__BB1_19;
	ld.shared.u32 	%r14, [%r1];
	ld.shared.u32 	%r15, [%r1+4];
	setp.le.s32 	%p15, %r14, %r15;
	@%p15 bra 	$L__BB1_19;
	st.shared.u32 	[%r1], %r15;
	st.shared.u32 	[%r1+4], %r14;
$L__BB1_19:
	setp.ne.s32 	%p16, %r2, 0;
	bar.sync 	0;
	@%p16 bra 	$L__BB1_22;
	ld.shared.u32 	%r16, [%r1];
	ld.shared.u32 	%r17, [%r1+4];
	setp.le.s32 	%p17, %r16, %r17;
	@%p17 bra 	$L__BB1_22;
	st.shared.u32 	[%r1], %r17;
	st.shared.u32 	[%r1+4], %r16;
$L__BB1_22:
	bar.sync 	0;
	@%p6 bra 	$L__BB1_25;
	ld.shared.u32 	%r18, [%r1];
	ld.shared.u32 	%r19, [%r1+4];
	setp.le.s32 	%p19, %r18, %r19;
	@%p19 bra 	$L__BB1_25;
	st.shared.u32 	[%r1], %r19;
	st.shared.u32 	[%r1+4], %r18;
$L__BB1_25:
	setp.ne.s32 	%p20, %r2, 0;
	bar.sync 	0;
	@%p20 bra 	$L__BB1_28;
	ld.shared.u32 	%r20, [%r1];
	ld.shared.u32 	%r21, [%r1+4];
	setp.le.s32 	%p21, %r20, %r21;
	@%p21 bra 	$L__BB1_28;
	st.shared.u32 	[%r1], %r21;
	st.shared.u32 	[%r1+4], %r20;
$L__BB1_28:
	bar.sync 	0;
	@%p6 bra 	$L__BB1_31;
	ld.shared.u32 	%r22, [%r1];
	ld.shared.u32 	%r23, [%r1+4];
	setp.le.s32 	%p23, %r22, %r23;
	@%p23 bra 	$L__BB1_31;
	st.shared.u32 	[%r1], %r23;
	st.shared.u32 	[%r1+4], %r22;
$L__BB1_31:
	setp.ne.s32 	%p24, %r2, 0;
	bar.sync 	0;
	@%p24 bra 	$L__BB1_34;
	ld.shared.u32 	%r24, [%r1];
	ld.shared.u32 	%r25, [%r1+4];
	setp.le.s32 	%p25, %r24, %r25;
	@%p25 bra 	$L__BB1_34;
	st.shared.u32 	[%r1], %r25;
	st.shared.u32 	[%r1+4], %r24;
$L__BB1_34:
	bar.sync 	0;
	@%p6 bra 	$L__BB1_37;
	ld.shared.u32 	%r26, [%r1];
	ld.shared.u32 	%r27, [%r1+4];
	setp.le.s32 	%p27, %r26, %r27;
	@%p27 bra 	$L__BB1_37;
	st.shared.u32 	[%r1], %r27;
	st.shared.u32 	[%r1+4], %r26;
$L__BB1_37:
	setp.ne.s32 	%p28, %r2, 0;
	bar.sync 	0;
	@%p28 bra 	$L__BB1_40;
	ld.shared.u32 	%r28, [%r1];
	ld.shared.u32 	%r29, [%r1+4];
	setp.le.s32 	%p29, %r28, %r29;
	@%p29 bra 	$L__BB1_40;
	st.shared.u32 	[%r1], %r29;
	st.shared.u32 	[%r1+4], %r28;
$L__BB1_40:
	bar.sync 	0;
	@%p6 bra 	$L__BB1_43;
	ld.shared.u32 	%r30, [%r1];
	ld.shared.u32 	%r31, [%r1+4];
	setp.le.s32 	%p31, %r30, %r31;
	@%p31 bra 	$L__BB1_43;
	st.shared.u32 	[%r1], %r31;
	st.shared.u32 	[%r1+4], %r30;
$L__BB1_43:
	setp.ne.s32 	%p32, %r2, 0;
	bar.sync 	0;
	@%p32 bra 	$L__BB1_46;
	ld.shared.u32 	%r32, [%r1];
	ld.shared.u32 	%r33, [%r1+4];
	setp.le.s32 	%p33, %r32, %r33;
	@%p33 bra 	$L__BB1_46;
	st.shared.u32 	[%r1], %r33;
	st.shared.u32 	[%r1+4], %r32;
$L__BB1_46:
	bar.sync 	0;
	@%p6 bra 	$L__BB1_49;
	ld.shared.u32 	%r34, [%r1];
	ld.shared.u32 	%r35, [%r1+4];
	setp.le.s32 	%p35, %r34, %r35;
	@%p35 bra 	$L__BB1_49;
	st.shared.u32 	[%r1], %r35;
	st.shared.u32 	[%r1+4], %r34;
$L__BB1_49:
	bar.sync 	0;
	add.s32 	%r46, %r46, 8;
	setp.ne.s32 	%p36, %r46, 1024;
	@%p36 bra 	$L__BB1_1;
	ld.shared.u32 	%r45, [%r1];
	st.global.u32 	[%rd1], %r45;
	ret;

}
	// .globl	_Z12bitonicMergePi
.visible .entry _Z12bitonicMergePi(
	.param .u64 .ptr .align 1 _Z12bitonicMergePi_param_0
)
{
	.reg .pred 	%p<3>;
	.reg .b32 	%r<29>;
	.reg .b64 	%rd<7>;
	// demoted variable
	.shared .align 4 .b8 _ZZ12bitonicMergePiE14odd_even_block[8192];
	ld.param.u64 	%rd3, [_Z12bitonicMergePi_param_0];
	cvta.to.global.u64 	%rd4, %rd3;
	mov.u32 	%r1, %tid.x;
	mov.u32 	%r10, %ctaid.x;
	shl.b32 	%r11, %r10, 10;
	or.b32  	%r12, %r11, %r1;
	mul.wide.u32 	%rd5, %r12, 4;
	add.s64 	%rd1, %rd4, %rd5;
	ld.global.u32 	%r13, [%rd1];
	shl.b32 	%r14, %r1, 3;
	mov.u32 	%r15, _ZZ12bitonicMergePiE14odd_even_block;
	add.s32 	%r2, %r15, %r14;
	st.shared.u32 	[%r2], %r13;
	mov.u32 	%r3, %ntid.x;
	add.s32 	%r16, %r12, %r3;
	mul.wide.u32 	%rd6, %r16, 4;
	add.s64 	%rd2, %rd4, %rd6;
	ld.global.u32 	%r17, [%rd2];
	xor.b32  	%r18, %r14, 8184;
	add.s32 	%r19, %r15, %r18;
	st.shared.u32 	[%r19], %r17;
	bar.sync 	0;
	mov.u32 	%r28, %r3;
$L__BB2_1:
	div.u32 	%r20, %r1, %r28;
	mul.lo.s32 	%r21, %r28, %r20;
	shl.b32 	%r22, %r21, 3;
	add.s32 	%r5, %r2, %r22;
	ld.shared.u32 	%r6, [%r5];
	shl.b32 	%r23, %r28, 3;
	add.s32 	%r7, %r5, %r23;
	ld.shared.u32 	%r8, [%r7];
	setp.le.s32 	%p1, %r6, %r8;
	@%p1 bra 	$L__BB2_3;
	st.shared.u32 	[%r5], %r8;
	st.shared.u32 	[%r7], %r6;
$L__BB2_3:
	bar.sync 	0;
	shr.u32 	%r9, %r28, 1;
	setp.gt.u32 	%p2, %r28, 1;
	mov.u32 	%r28, %r9;
	@%p2 bra 	$L__BB2_1;
	ld.shared.u32 	%r24, [%r2];
	st.global.u32 	[%rd1], %r24;
	shl.b32 	%r25, %r3, 3;
	add.s32 	%r26, %r2, %r25;
	ld.shared.u32 	%r27, [%r26];
	st.global.u32 	[%rd2], %r27;
	ret;

}


// ===== COMPILED SASS (sm_100) =====

	.target	sm_100

	.elftype	@"ET_EXEC"


//--------------------- .note.nv.tkinfo           --------------------------
	.section	.note.nv.tkinfo,"",@"SHT_NOTE"
	.sectionflags	@"SHF_NOTE_NV_TKINFO"
	.tkinfo
        /*0018*/ 	.word	0x00000002
        /*0030*/ 	.string	""
        /*0030*/ 	.string	"ptxas"
        /*0030*/ 	.string	"Cuda compilation tools, release 13.0, V13.0.88"
        /*0030*/ 	.string	"Build cuda_13.0.r13.0/compiler.36424714_0"
        /*0030*/ 	.string	"-arch sm_100 -m 64 "



//--------------------- .note.nv.cuinfo           --------------------------
	.section	.note.nv.cuinfo,"",@"SHT_NOTE"
	.sectionflags	@"SHF_NOTE_NV_CUINFO"
        /*0018*/ 	.short	0x0002
        /*001a*/ 	.short	0x0064
        /*001c*/ 	.short	0x0082
	.zero		2


//--------------------- .nv.info                  --------------------------
	.section	.nv.info,"",@"SHT_CUDA_INFO"
	.align	4


	//----- nvinfo : EIATTR_REGCOUNT
	.align		4
        /*0000*/ 	.byte	0x04, 0x2f
        /*0002*/ 	.short	(.L_1 - .L_0)
	.align		4
.L_0:
        /*0004*/ 	.word	index@(_Z14fillFictitiousiPi)
        /*0008*/ 	.word	0x00000012


	//----- nvinfo : EIATTR_FRAME_SIZE
	.align		4
.L_1:
        /*000c*/ 	.byte	0x04, 0x11
        /*000e*/ 	.short	(.L_3 - .L_2)
	.align		4
.L_2:
        /*0010*/ 	.word	index@(_Z14fillFictitiousiPi)
        /*0014*/ 	.word	0x00000000


	//----- nvinfo : EIATTR_REGCOUNT
	.align		4
.L_3:
        /*0018*/ 	.byte	0x04, 0x2f
        /*001a*/ 	.short	(.L_5 - .L_4)
	.align		4
.L_4:
        /*001c*/ 	.word	index@(_Z7preSortPi)
        /*0020*/ 	.word	0x00000009


	//----- nvinfo : EIATTR_FRAME_SIZE
	.align		4
.L_5:
        /*0024*/ 	.byte	0x04, 0x11
        /*0026*/ 	.short	(.L_7 - .L_6)
	.align		4
.L_6:
        /*0028*/ 	.word	index@(_Z7preSortPi)
        /*002c*/ 	.word	0x00000000


	//----- nvinfo : EIATTR_REGCOUNT
	.align		4
.L_7:
        /*0030*/ 	.byte	0x04, 0x2f
        /*0032*/ 	.short	(.L_9 - .L_8)
	.align		4
.L_8:
        /*0034*/ 	.word	index@(_Z12bitonicMergePi)
        /*0038*/ 	.word	0x00000012


	//----- nvinfo : EIATTR_FRAME_SIZE
	.align		4
.L_9:
        /*003c*/ 	.byte	0x04, 0x11
        /*003e*/ 	.short	(.L_11 - .L_10)
	.align		4
.L_10:
        /*0040*/ 	.word	index@(_Z12bitonicMergePi)
        /*0044*/ 	.word	0x00000000


	//----- nvinfo : EIATTR_MIN_STACK_SIZE
	.align		4
.L_11:
        /*0048*/ 	.byte	0x04, 0x12
        /*004a*/ 	.short	(.L_13 - .L_12)
	.align		4
.L_12:
        /*004c*/ 	.word	index@(_Z12bitonicMergePi)
        /*0050*/ 	.word	0x00000000


	//----- nvinfo : EIATTR_MIN_STACK_SIZE
	.align		4
.L_13:
        /*0054*/ 	.byte	0x04, 0x12
        /*0056*/ 	.short	(.L_15 - .L_14)
	.align		4
.L_14:
        /*0058*/ 	.word	index@(_Z7preSortPi)
        /*005c*/ 	.word	0x00000000


	//----- nvinfo : EIATTR_MIN_STACK_SIZE
	.align		4
.L_15:
        /*0060*/ 	.byte	0x04, 0x12
        /*0062*/ 	.short	(.L_17 - .L_16)
	.align		4
.L_16:
        /*0064*/ 	.word	index@(_Z14fillFictitiousiPi)
        /*0068*/ 	.word	0x00000000
.L_17:


//--------------------- .nv.compat                --------------------------
	.section	.nv.compat,"",@"SHT_CUDA_COMPAT_INFO"
	.align	4
        /*0000*/ 	.byte	0x02, 0x09, 0x00, 0x00, 0x02, 0x02, 0x01, 0x00, 0x02, 0x05, 0x05, 0x00, 0x03, 0x07, 0x01, 0x01
        /*0010*/ 	.byte	0x02, 0x03, 0x00, 0x00, 0x02, 0x06, 0x01, 0x00, 0x04, 0x0b, 0x08, 0x00, 0x09, 0x00, 0x00, 0x00
        /*0020*/ 	.byte	0x00, 0x00, 0x00, 0x00


//--------------------- .nv.info._Z12bitonicMergePi --------------------------
	.section	.nv.info._Z12bitonicMergePi,"",@"SHT_CUDA_INFO"
	.sectionflags	@""
	.align	4


	//----- nvinfo : EIATTR_CUDA_API_VERSION
	.align		4
        /*0000*/ 	.byte	0x04, 0x37
        /*0002*/ 	.short	(.L_19 - .L_18)
.L_18:
        /*0004*/ 	.word	0x00000082


	//----- nvinfo : EIATTR_KPARAM_INFO
	.align		4
.L_19:
        /*0008*/ 	.byte	0x04, 0x17
        /*000a*/ 	.short	(.L_21 - .L_20)
.L_20:
        /*000c*/ 	.word	0x00000000
        /*0010*/ 	.short	0x0000
        /*0012*/ 	.short	0x0000
        /*0014*/ 	.byte	0x00, 0xf5, 0x21, 0x00


	//----- nvinfo : EIATTR_SPARSE_MMA_MASK
	.align		4
.L_21:
        /*0018*/ 	.byte	0x03, 0x50
        /*001a*/ 	.short	0x0000


	//----- nvinfo : EIATTR_MAXREG_COUNT
	.align		4
        /*001c*/ 	.byte	0x03, 0x1b
        /*001e*/ 	.short	0x00ff


	//----- nvinfo : EIATTR_NUM_BARRIERS
	.align		4
        /*0020*/ 	.byte	0x02, 0x4c
        /*0022*/ 	.byte	0x01
	.zero		1


	//----- nvinfo : EIATTR_MERCURY_ISA_VERSION
	.align		4
        /*0024*/ 	.byte	0x03, 0x5f
        /*0026*/ 	.short	0x0101


	//----- nvinfo : EIATTR_VRC_CTA_INIT_COUNT
	.align		4
        /*0028*/ 	.byte	0x02, 0x4a
	.zero		1
	.zero		1


	//----- nvinfo : EIATTR_EXIT_INSTR_OFFSETS
	.align		4
        /*002c*/ 	.byte	0x04, 0x1c
        /*002e*/ 	.short	(.L_23 - .L_22)


	//   ....[0]....
.L_22:
        /*0030*/ 	.word	0x000003a0


	//----- nvinfo : EIATTR_CBANK_PARAM_SIZE
	.align		4
.L_23:
        /*0034*/ 	.byte	0x03, 0x19
        /*0036*/ 	.short	0x0008


	//----- nvinfo : EIATTR_PARAM_CBANK
	.align		4
        /*0038*/ 	.byte	0x04, 0x0a
        /*003a*/ 	.short	(.L_25 - .L_24)
	.align		4
.L_24:
        /*003c*/ 	.word	index@(.nv.constant0._Z12bitonicMergePi)
        /*0040*/ 	.short	0x0380
        /*0042*/ 	.short	0x0008


	//----- nvinfo : EIATTR_SW_WAR
	.align		4
.L_25:
        /*0044*/ 	.byte	0x04, 0x36
        /*0046*/ 	.short	(.L_27 - .L_26)
.L_26:
        /*0048*/ 	.word	0x00000008
.L_27:


//--------------------- .nv.info._Z7preSortPi     --------------------------
	.section	.nv.info._Z7preSortPi,"",@"SHT_CUDA_INFO"
	.sectionflags	@""
	.align	4


	//----- nvinfo : EIATTR_CUDA_API_VERSION
	.align		4
        /*0000*/ 	.byte	0x04, 0x37
        /*0002*/ 	.short	(.L_29 - .L_28)
.L_28:
        /*0004*/ 	.word	0x00000082


	//----- nvinfo : EIATTR_KPARAM_INFO
	.align		4
.L_29:
        /*0008*/ 	.byte	0x04, 0x17
        /*000a*/ 	.short	(.L_31 - .L_30)
.L_30:
        /*000c*/ 	.word	0x00000000
        /*0010*/ 	.short	0x0000
        /*0012*/ 	.short	0x0000
        /*0014*/ 	.byte	0x00, 0xf5, 0x21, 0x00


	//----- nvinfo : EIATTR_SPARSE_MMA_MASK
	.align		4
.L_31:
        /*0018*/ 	.byte	0x03, 0x50
        /*001a*/ 	.short	0x0000


	//----- nvinfo : EIATTR_MAXREG_COUNT
	.align		4
        /*001c*/ 	.byte	0x03, 0x1b
        /*001e*/ 	.short	0x00ff


	//----- nvinfo : EIATTR_NUM_BARRIERS
	.align		4
        /*0020*/ 	.byte	0x02, 0x4c
        /*0022*/ 	.byte	0x01
	.zero		1


	//----- nvinfo : EIATTR_MERCURY_ISA_VERSION
	.align		4
        /*0024*/ 	.byte	0x03, 0x5f
        /*0026*/ 	.short	0x0101


	//----- nvinfo : EIATTR_VRC_CTA_INIT_COUNT
	.align		4
        /*0028*/ 	.byte	0x02, 0x4a
	.zero		1
	.zero		1


	//----- nvinfo : EIATTR_EXIT_INSTR_OFFSETS
	.align		4
        /*002c*/ 	.byte	0x04, 0x1c
        /*002e*/ 	.short	(.L_33 - .L_32)


	//   ....[0]....
.L_32:
        /*0030*/ 	.word	0x00000aa0


	//----- nvinfo : EIATTR_CRS_STACK_SIZE
	.align		4
.L_33:
        /*0034*/ 	.byte	0x04, 0x1e
        /*0036*/ 	.short	(.L_35 - .L_34)
.L_34:
        /*0038*/ 	.word	0x00000000


	//----- nvinfo : EIATTR_CBANK_PARAM_SIZE
	.align		4
.L_35:
        /*003c*/ 	.byte	0x03, 0x19
        /*003e*/ 	.short	0x0008


	//----- nvinfo : EIATTR_PARAM_CBANK
	.align		4
        /*0040*/ 	.byte	0x04, 0x0a
        /*0042*/ 	.short	(.L_37 - .L_36)
	.align		4
.L_36:
        /*0044*/ 	.word	index@(.nv.constant0._Z7preSortPi)
        /*0048*/ 	.short	0x0380
        /*004a*/ 	.short	0x0008


	//----- nvinfo : EIATTR_SW_WAR
	.align		4
.L_37:
        /*004c*/ 	.byte	0x04, 0x36
        /*004e*/ 	.short	(.L_39 - .L_38)
.L_38:
        /*0050*/ 	.word	0x00000008
.L_39:


//--------------------- .nv.info._Z14fillFictitiousiPi --------------------------
	.section	.nv.info._Z14fillFictitiousiPi,"",@"SHT_CUDA_INFO"
	.sectionflags	@""
	.align	4


	//----- nvinfo : EIATTR_CUDA_API_VERSION
	.align		4
        /*0000*/ 	.byte	0x04, 0x37
        /*0002*/ 	.short	(.L_41 - .L_40)
.L_40:
        /*0004*/ 	.word	0x00000082


	//----- nvinfo : EIATTR_KPARAM_INFO
	.align		4
.L_41:
        /*0008*/ 	.byte	0x04, 0x17
        /*000a*/ 	.short	(.L_43 - .L_42)
.L_42:
        /*000c*/ 	.word	0x00000000
        /*0010*/ 	.short	0x0001
        /*0012*/ 	.short	0x0008
        /*0014*/ 	.byte	0x00, 0xf5, 0x21, 0x00


	//----- nvinfo : EIATTR_KPARAM_INFO
	.align		4
.L_43:
        /*0018*/ 	.byte	0x04, 0x17
        /*001a*/ 	.short	(.L_45 - .L_44)
.L_44:
        /*001c*/ 	.word	0x00000000
        /*0020*/ 	.short	0x0000
        /*0022*/ 	.short	0x0000
        /*0024*/ 	.byte	0x00, 0xf0, 0x11, 0x00


	//----- nvinfo : EIATTR_SPARSE_MMA_MASK
	.align		4
.L_45:
        /*0028*/ 	.byte	0x03, 0x50
        /*002a*/ 	.short	0x0000


	//----- nvinfo : EIATTR_MAXREG_COUNT
	.align		4
        /*002c*/ 	.byte	0x03, 0x1b
        /*002e*/ 	.short	0x00ff


	//----- nvinfo : EIATTR_MERCURY_ISA_VERSION
	.align		4
        /*0030*/ 	.byte	0x03, 0x5f
        /*0032*/ 	.short	0x0101


	//----- nvinfo : EIATTR_VRC_CTA_INIT_COUNT
	.align		4
        /*0034*/ 	.byte	0x02, 0x4a
	.zero		1
	.zero		1


	//----- nvinfo : EIATTR_EXIT_INSTR_OFFSETS
	.align		4
        /*0038*/ 	.byte	0x04, 0x1c
        /*003a*/ 	.short	(.L_47 - .L_46)


	//   ....[0]....
.L_46:
        /*003c*/ 	.word	0x00000090


	//   ....[1]....
        /*0040*/ 	.word	0x00000340


	//   ....[2]....
        /*0044*/ 	.word	0x00000420


	//----- nvinfo : EIATTR_CRS_STACK_SIZE
	.align		4
.L_47:
        /*0048*/ 	.byte	0x04, 0x1e
        /*004a*/ 	.short	(.L_49 - .L_48)
.L_48:
        /*004c*/ 	.word	0x00000000


	//----- nvinfo : EIATTR_CBANK_PARAM_SIZE
	.align		4
.L_49:
        /*0050*/ 	.byte	0x03, 0x19
        /*0052*/ 	.short	0x0010


	//----- nvinfo : EIATTR_PARAM_CBANK
	.align		4
        /*0054*/ 	.byte	0x04, 0x0a
        /*0056*/ 	.short	(.L_51 - .L_50)
	.align		4
.L_50:
        /*0058*/ 	.word	index@(.nv.constant0._Z14fillFictitiousiPi)
        /*005c*/ 	.short	0x0380
        /*005e*/ 	.short	0x0010


	//----- nvinfo : EIATTR_SW_WAR
	.align		4
.L_51:
        /*0060*/ 	.byte	0x04, 0x36
        /*0062*/ 	.short	(.L_53 - .L_52)
.L_52:
        /*0064*/ 	.word	0x00000008
.L_53:


//--------------------- .nv.callgraph             --------------------------
	.section	.nv.callgraph,"",@"SHT_CUDA_CALLGRAPH"
	.align	4
	.sectionentsize	8
	.align		4
        /*0000*/ 	.word	0x00000000
	.align		4
        /*0004*/ 	.word	0xffffffff
	.align		4
        /*0008*/ 	.word	0x00000000
	.align		4
        /*000c*/ 	.word	0xfffffffe
	.align		4
        /*0010*/ 	.word	0x00000000
	.align		4
        /*0014*/ 	.word	0xfffffffd
	.align		4
        /*0018*/ 	.word	0x00000000
	.align		4
        /*001c*/ 	.word	0xfffffffc


//--------------------- .text._Z12bitonicMergePi  --------------------------
	.section	.text._Z12bitonicMergePi,"ax",@progbits
	.align	128
        .global         _Z12bitonicMergePi
        .type           _Z12bitonicMergePi,@function
        .size           _Z12bitonicMergePi,(.L_x_41 - _Z12bitonicMergePi)
        .other          _Z12bitonicMergePi,@"STO_CUDA_ENTRY STV_DEFAULT"
_Z12bitonicMergePi:
.text._Z12bitonicMergePi:
[----:B------:R-:W-:Y:S01]  /*0000*/  LDC R1, c[0x0][0x37c] ;  /* 0x0000df00ff017b82 */ /* 0x000fe20000000800 */
[----:B------:R-:W0:Y:S07]  /*0010*/  S2R R0, SR_TID.X ;  /* 0x0000000000007919 */ /* 0x000e2e0000002100 */
[----:B------:R-:W1:Y:S01]  /*0020*/  S2UR UR4, SR_CTAID.X ;  /* 0x00000000000479c3 */ /* 0x000e620000002500 */
[----:B------:R-:W2:Y:S07]  /*0030*/  LDCU.64 UR6, c[0x0][0x358] ;  /* 0x00006b00ff0677ac */ /* 0x000eae0008000a00 */
[----:B------:R-:W3:Y:S08]  /*0040*/  LDC R6, c[0x0][0x360] ;  /* 0x0000d800ff067b82 */ /* 0x000ef00000000800 */
[----:B------:R-:W4:Y:S01]  /*0050*/  LDC.64 R4, c[0x0][0x380] ;  /* 0x0000e000ff047b82 */ /* 0x000f220000000a00 */
[----:B-1----:R-:W-:-:S06]  /*0060*/  USHF.L.U32 UR4, UR4, 0xa, URZ ;  /* 0x0000000a04047899 */ /* 0x002fcc00080006ff */
[----:B0-----:R-:W-:-:S05]  /*0070*/  LOP3.LUT R3, R0, UR4, RZ, 0xfc, !PT ;  /* 0x0000000400037c12 */ /* 0x001fca000f8efcff */
[C---:B---3--:R-:W-:Y:S02]  /*0080*/  IMAD.IADD R7, R3.reuse, 0x1, R6 ;  /* 0x0000000103077824 */ /* 0x048fe400078e0206 */
[----:B----4-:R-:W-:-:S04]  /*0090*/  IMAD.WIDE.U32 R2, R3, 0x4, R4 ;  /* 0x0000000403027825 */ /* 0x010fc800078e0004 */
[----:B------:R-:W-:Y:S01]  /*00a0*/  IMAD.WIDE.U32 R4, R7, 0x4, R4 ;  /* 0x0000000407047825 */ /* 0x000fe200078e0004 */
[----:B--2---:R-:W2:Y:S04]  /*00b0*/  LDG.E R8, desc[UR6][R2.64] ;  /* 0x0000000602087981 */ /* 0x004ea8000c1e1900 */
[----:B------:R-:W3:Y:S01]  /*00c0*/  LDG.E R9, desc[UR6][R4.64] ;  /* 0x0000000604097981 */ /* 0x000ee2000c1e1900 */
[----:B------:R-:W0:Y:S01]  /*00d0*/  S2UR UR5, SR_CgaCtaId ;  /* 0x00000000000579c3 */ /* 0x000e220000008800 */
[----:B------:R-:W-:Y:S01]  /*00e0*/  UMOV UR4, 0x400 ;  /* 0x0000040000047882 */ /* 0x000fe20000000000 */
[----:B------:R-:W-:Y:S01]  /*00f0*/  IMAD.SHL.U32 R7, R0, 0x8, RZ ;  /* 0x0000000800077824 */ /* 0x000fe200078e00ff */
[----:B------:R-:W-:-:S04]  /*0100*/  MOV R13, R6 ;  /* 0x00000006000d7202 */ /* 0x000fc80000000f00 */
[----:B------:R-:W-:Y:S01]  /*0110*/  LOP3.LUT R10, R7, 0x1ff8, RZ, 0x3c, !PT ;  /* 0x00001ff8070a7812 */ /* 0x000fe200078e3cff */
[----:B0-----:R-:W-:-:S06]  /*0120*/  ULEA UR4, UR5, UR4, 0x18 ;  /* 0x0000000405047291 */ /* 0x001fcc000f8ec0ff */
[----:B------:R-:W-:-:S03]  /*0130*/  VIADD R11, R7, UR4 ;  /* 0x00000004070b7c36 */ /* 0x000fc60008000000 */
[----:B--2---:R0:W-:Y:S04]  /*0140*/  STS [R7+UR4], R8 ;  /* 0x0000000807007988 */ /* 0x0041e80008000804 */
[----:B---3--:R0:W-:Y:S01]  /*0150*/  STS [R10+UR4], R9 ;  /* 0x000000090a007988 */ /* 0x0081e20008000804 */
[----:B------:R-:W-:Y:S06]  /*0160*/  BAR.SYNC.DEFER_BLOCKING 0x0 ;  /* 0x0000000000007b1d */ /* 0x000fec0000010000 */
.L_x_0:
[----:B0-----:R-:W0:Y:S01]  /*0170*/  I2F.U32.RP R10, R13 ;  /* 0x0000000d000a7306 */ /* 0x001e220000209000 */
[----:B------:R-:W-:-:S07]  /*0180*/  ISETP.NE.U32.AND P2, PT, R13, RZ, PT ;  /* 0x000000ff0d00720c */ /* 0x000fce0003f45070 */
[----:B0-----:R-:W0:Y:S02]  /*0190*/  MUFU.RCP R10, R10 ;  /* 0x0000000a000a7308 */ /* 0x001e240000001000 */
[----:B0-----:R-:W-:-:S06]  /*01a0*/  IADD3 R8, PT, PT, R10, 0xffffffe, RZ ;  /* 0x0ffffffe0a087810 */ /* 0x001fcc0007ffe0ff */
[----:B------:R0:W1:Y:S02]  /*01b0*/  F2I.FTZ.U32.TRUNC.NTZ R9, R8 ;  /* 0x0000000800097305 */ /* 0x000064000021f000 */
[----:B0-----:R-:W-:Y:S02]  /*01c0*/  HFMA2 R8, -RZ, RZ, 0, 0 ;  /* 0x00000000ff087431 */ /* 0x001fe400000001ff */
[----:B-1----:R-:W-:-:S04]  /*01d0*/  IMAD.MOV R12, RZ, RZ, -R9 ;  /* 0x000000ffff0c7224 */ /* 0x002fc800078e0a09 */
[----:B------:R-:W-:-:S04]  /*01e0*/  IMAD R15, R12, R13, RZ ;  /* 0x0000000d0c0f7224 */ /* 0x000fc800078e02ff */
[----:B------:R-:W-:-:S06]  /*01f0*/  IMAD.HI.U32 R9, R9, R15, R8 ;  /* 0x0000000f09097227 */ /* 0x000fcc00078e0008 */
[----:B------:R-:W-:-:S04]  /*0200*/  IMAD.HI.U32 R12, R9, R0, RZ ;  /* 0x00000000090c7227 */ /* 0x000fc800078e00ff */
[----:B------:R-:W-:-:S04]  /*0210*/  IMAD.MOV R14, RZ, RZ, -R12 ;  /* 0x000000ffff0e7224 */ /* 0x000fc800078e0a0c */
[----:B------:R-:W-:-:S05]  /*0220*/  IMAD R14, R13, R14, R0 ;  /* 0x0000000e0d0e7224 */ /* 0x000fca00078e0200 */
[----:B------:R-:W-:-:S13]  /*0230*/  ISETP.GE.U32.AND P0, PT, R14, R13, PT ;  /* 0x0000000d0e00720c */ /* 0x000fda0003f06070 */
[----:B------:R-:W-:Y:S01]  /*0240*/  @P0 IADD3 R14, PT, PT, R14, -R13, RZ ;  /* 0x8000000d0e0e0210 */ /* 0x000fe20007ffe0ff */
[----:B------:R-:W-:-:S03]  /*0250*/  @P0 VIADD R12, R12, 0x1 ;  /* 0x000000010c0c0836 */ /* 0x000fc60000000000 */
[----:B------:R-:W-:-:S13]  /*0260*/  ISETP.GE.U32.AND P1, PT, R14, R13, PT ;  /* 0x0000000d0e00720c */ /* 0x000fda0003f26070 */
[----:B------:R-:W-:Y:S02]  /*0270*/  @P1 IADD3 R12, PT, PT, R12, 0x1, RZ ;  /* 0x000000010c0c1810 */ /* 0x000fe40007ffe0ff */
[----:B------:R-:W-:-:S05]  /*0280*/  @!P2 LOP3.LUT R12, RZ, R13, RZ, 0x33, !PT ;  /* 0x0000000dff0ca212 */ /* 0x000fca00078e33ff */
[----:B------:R-:W-:-:S04]  /*0290*/  IMAD R12, R12, R13, RZ ;  /* 0x0000000d0c0c7224 */ /* 0x000fc800078e02ff */
[----:B------:R-:W-:-:S05]  /*02a0*/  IMAD R12, R12, 0x8, R11 ;  /* 0x000000080c0c7824 */ /* 0x000fca00078e020b */
[----:B------:R-:W-:Y:S01]  /*02b0*/  LEA R9, R13, R12, 0x3 ;  /* 0x0000000c0d097211 */ /* 0x000fe200078e18ff */
[----:B------:R-:W-:Y:S04]  /*02c0*/  LDS R8, [R12] ;  /* 0x000000000c087984 */ /* 0x000fe80000000800 */
[----:B------:R-:W0:Y:S02]  /*02d0*/  LDS R15, [R9] ;  /* 0x00000000090f7984 */ /* 0x000e240000000800 */
[----:B0-----:R-:W-:-:S13]  /*02e0*/  ISETP.GT.AND P0, PT, R8, R15, PT ;  /* 0x0000000f0800720c */ /* 0x001fda0003f04270 */
[----:B------:R1:W-:Y:S04]  /*02f0*/  @P0 STS [R12], R15 ;  /* 0x0000000f0c000388 */ /* 0x0003e80000000800 */
[----:B------:R1:W-:Y:S01]  /*0300*/  @P0 STS [R9], R8 ;  /* 0x0000000809000388 */ /* 0x0003e20000000800 */
[----:B------:R-:W-:Y:S01]  /*0310*/  BAR.SYNC.DEFER_BLOCKING 0x0 ;  /* 0x0000000000007b1d */ /* 0x000fe20000010000 */
[----:B------:R-:W-:Y:S02]  /*0320*/  ISETP.GT.U32.AND P0, PT, R13, 0x1, PT ;  /* 0x000000010d00780c */ /* 0x000fe40003f04070 */
[----:B------:R-:W-:-:S11]  /*0330*/  SHF.R.U32.HI R13, RZ, 0x1, R13 ;  /* 0x00000001ff0d7819 */ /* 0x000fd6000001160d */
[----:B-1----:R-:W-:Y:S05]  /*0340*/  @P0 BRA `(.L_x_0) ;  /* 0xfffffffc00880947 */ /* 0x002fea000383ffff */
[----:B------:R-:W-:Y:S01]  /*0350*/  IMAD R6, R6, 0x8, R11 ;  /* 0x0000000806067824 */ /* 0x000fe200078e020b */
[----:B------:R-:W0:Y:S04]  /*0360*/  LDS R7, [R7+UR4] ;  /* 0x0000000407077984 */ /* 0x000e280008000800 */
[----:B------:R-:W1:Y:S04]  /*0370*/  LDS R9, [R6] ;  /* 0x0000000006097984 */ /* 0x000e680000000800 */
[----:B0-----:R-:W-:Y:S04]  /*0380*/  STG.E desc[UR6][R2.64], R7 ;  /* 0x0000000702007986 */ /* 0x001fe8000c101906 */
[----:B-1----:R-:W-:Y:S01]  /*0390*/  STG.E desc[UR6][R4.64], R9 ;  /* 0x0000000904007986 */ /* 0x002fe2000c101906 */
[----:B------:R-:W-:Y:S05]  /*03a0*/  EXIT ;  /* 0x000000000000794d */ /* 0x000fea0003800000 */
.L_x_1:
[----:B------:R-:W-:-:S00]  /*03b0*/  BRA `(.L_x_1) ;  /* 0xfffffffc00fc7947 */ /* 0x000fc0000383ffff */
[----:B------:R-:W-:-:S00]  /*03c0*/  NOP ;  /* 0x0000000000007918 */ /* 0x000fc00000000000 */
        /* <DEDUP_REMOVED lines=11> */
.L_x_41:


//--------------------- .text._Z7preSortPi        --------------------------
	.section	.text._Z7preSortPi,"ax",@progbits
	.align	128
        .global         _Z7preSortPi
        .type           _Z7preSortPi,@function
        .size           _Z7preSortPi,(.L_x_42 - _Z7preSortPi)
        .other          _Z7preSortPi,@"STO_CUDA_ENTRY STV_DEFAULT"
_Z7preSortPi:
.text._Z7preSortPi:
[----:B------:R-:W-:Y:S01]  /*0000*/  LDC R1, c[0x0][0x37c] ;  /* 0x0000df00ff017b82 */ /* 0x000fe20000000800 */
[----:B------:R-:W0:Y:S07]  /*0010*/  S2R R6, SR_TID.X ;  /* 0x0000000000067919 */ /* 0x000e2e0000002100 */
[----:B------:R-:W0:Y:S01]  /*0020*/  S2UR UR4, SR_CTAID.X ;  /* 0x00000000000479c3 */ /* 0x000e220000002500 */
[----:B------:R-:W1:Y:S07]  /*0030*/  LDCU.64 UR6, c[0x0][0x358] ;  /* 0x00006b00ff0677ac */ /* 0x000e6e0008000a00 */
[----:B------:R-:W0:Y:S08]  /*0040*/  LDC R5, c[0x0][0x360] ;  /* 0x0000d800ff057b82 */ /* 0x000e300000000800 */
[----:B------:R-:W2:Y:S01]  /*0050*/  LDC.64 R2, c[0x0][0x380] ;  /* 0x0000e000ff027b82 */ /* 0x000ea20000000a00 */
[----:B0-----:R-:W-:-:S04]  /*0060*/  IMAD R5, R5, UR4, R6 ;  /* 0x0000000405057c24 */ /* 0x001fc8000f8e0206 */
[----:B--2---:R-:W-:-:S05]  /*0070*/  IMAD.WIDE R2, R5, 0x4, R2 ;  /* 0x0000000405027825 */ /* 0x004fca00078e0202 */
[----:B-1----:R-:W2:Y:S01]  /*0080*/  LDG.E R5, desc[UR6][R2.64] ;  /* 0x0000000602057981 */ /* 0x002ea2000c1e1900 */
[----:B------:R-:W0:Y:S01]  /*0090*/  S2UR UR5, SR_CgaCtaId ;  /* 0x00000000000579c3 */ /* 0x000e220000008800 */
[----:B------:R-:W-:Y:S01]  /*00a0*/  UMOV UR4, 0x400 ;  /* 0x0000040000047882 */ /* 0x000fe20000000000 */
[----:B------:R-:W-:-:S04]  /*00b0*/  LOP3.LUT R4, R6, 0x1, RZ, 0xc0, !PT ;  /* 0x0000000106047812 */ /* 0x000fc800078ec0ff */
[C---:B------:R-:W-:Y:S02]  /*00c0*/  ISETP.NE.U32.AND P0, PT, R4.reuse, 0x1, PT ;  /* 0x000000010400780c */ /* 0x040fe40003f05070 */
[----:B------:R-:W-:Y:S02]  /*00d0*/  ISETP.NE.AND P1, PT, R4, RZ, PT ;  /* 0x000000ff0400720c */ /* 0x000fe40003f25270 */
[----:B------:R-:W-:Y:S01]  /*00e0*/  ISETP.NE.AND P0, PT, R6, 0x3ff, !P0 ;  /* 0x000003ff0600780c */ /* 0x000fe20004705270 */
[----:B0-----:R-:W-:-:S06]  /*00f0*/  ULEA UR4, UR5, UR4, 0x18 ;  /* 0x0000000405047291 */ /* 0x001fcc000f8ec0ff */
[----:B------:R-:W-:Y:S01]  /*0100*/  LEA R0, R6, UR4, 0x2 ;  /* 0x0000000406007c11 */ /* 0x000fe2000f8e10ff */
[----:B------:R-:W-:-:S04]  /*0110*/  UMOV UR4, URZ ;  /* 0x000000ff00047c82 */ /* 0x000fc80008000000 */
[----:B--2---:R0:W-:Y:S01]  /*0120*/  STS [R0], R5 ;  /* 0x0000000500007388 */ /* 0x0041e20000000800 */
[----:B------:R-:W-:Y:S06]  /*0130*/  BAR.SYNC.DEFER_BLOCKING 0x0 ;  /* 0x0000000000007b1d */ /* 0x000fec0000010000 */
.L_x_34:
[----:B------:R-:W-:Y:S04]  /*0140*/  BSSY.RECONVERGENT B0, `(.L_x_2) ;  /* 0x0000007000007945 */ /* 0x000fe80003800200 */
[----:B01234-:R-:W-:Y:S05]  /*0150*/  @P1 BRA `(.L_x_3) ;  /* 0x0000000000141947 */ /* 0x01ffea0003800000 */
[----:B0-----:R-:W-:Y:S04]  /*0160*/  LDS R5, [R0] ;  /* 0x0000000000057984 */ /* 0x001fe80000000800 */
[----:B------:R-:W0:Y:S02]  /*0170*/  LDS R6, [R0+0x4] ;  /* 0x0000040000067984 */ /* 0x000e240000000800 */
[----:B0-----:R-:W-:-:S13]  /*0180*/  ISETP.GT.AND P1, PT, R5, R6, PT ;  /* 0x000000060500720c */ /* 0x001fda0003f24270 */
[----:B------:R1:W-:Y:S04]  /*0190*/  @P1 STS [R0], R6 ;  /* 0x0000000600001388 */ /* 0x0003e80000000800 */
[----:B------:R1:W-:Y:S02]  /*01a0*/  @P1 STS [R0+0x4], R5 ;  /* 0x0000040500001388 */ /* 0x0003e40000000800 */
.L_x_3:
[----:B------:R-:W-:Y:S05]  /*01b0*/  BSYNC.RECONVERGENT B0 ;  /* 0x0000000000007941 */ /* 0x000fea0003800200 */
.L_x_2:
[----:B------:R-:W-:Y:S01]  /*01c0*/  BAR.SYNC.DEFER_BLOCKING 0x0 ;  /* 0x0000000000007b1d */ /* 0x000fe20000010000 */
[----:B------:R-:W-:-:S05]  /*01d0*/  ISETP.NE.AND P1, PT, R4, RZ, PT ;  /* 0x000000ff0400720c */ /* 0x000fca0003f25270 */
[----:B------:R-:W-:Y:S04]  /*01e0*/  BSSY.RECONVERGENT B0, `(.L_x_4) ;  /* 0x0000007000007945 */ /* 0x000fe80003800200 */
[----:B------:R-:W-:Y:S05]  /*01f0*/  @!P0 BRA `(.L_x_5) ;  /* 0x0000000000148947 */ /* 0x000fea0003800000 */
[----:B01----:R-:W-:Y:S04]  /*0200*/  LDS R5, [R0] ;  /* 0x0000000000057984 */ /* 0x003fe80000000800 */
[----:B------:R-:W0:Y:S02]  /*0210*/  LDS R6, [R0+0x4] ;  /* 0x0000040000067984 */ /* 0x000e240000000800 */
[----:B0-----:R-:W-:-:S13]  /*0220*/  ISETP.GT.AND P2, PT, R5, R6, PT ;  /* 0x000000060500720c */ /* 0x001fda0003f44270 */
[----:B------:R2:W-:Y:S04]  /*0230*/  @P2 STS [R0], R6 ;  /* 0x0000000600002388 */ /* 0x0005e80000000800 */
[----:B------:R2:W-:Y:S02]  /*0240*/  @P2 STS [R0+0x4], R5 ;  /* 0x0000040500002388 */ /* 0x0005e40000000800 */
.L_x_5:
[----:B------:R-:W-:Y:S05]  /*0250*/  BSYNC.RECONVERGENT B0 ;  /* 0x0000000000007941 */ /* 0x000fea0003800200 */
.L_x_4:
[----:B------:R-:W-:Y:S06]  /*0260*/  BAR.SYNC.DEFER_BLOCKING 0x0 ;  /* 0x0000000000007b1d */ /* 0x000fec0000010000 */
[----:B------:R-:W-:Y:S04]  /*0270*/  BSSY.RECONVERGENT B0, `(.L_x_6) ;  /* 0x0000007000007945 */ /* 0x000fe80003800200 */
[----:B------:R-:W-:Y:S05]  /*0280*/  @P1 BRA `(.L_x_7) ;  /* 0x0000000000141947 */ /* 0x000fea0003800000 */
[----:B012---:R-:W-:Y:S04]  /*0290*/  LDS R5, [R0] ;  /* 0x0000000000057984 */ /* 0x007fe80000000800 */
[----:B------:R-:W0:Y:S02]  /*02a0*/  LDS R6, [R0+0x4] ;  /* 0x0000040000067984 */ /* 0x000e240000000800 */
[----:B0-----:R-:W-:-:S13]  /*02b0*/  ISETP.GT.AND P2, PT, R5, R6, PT ;  /* 0x000000060500720c */ /* 0x001fda0003f44270 */
[----:B------:R3:W-:Y:S04]  /*02c0*/  @P2 STS [R0], R6 ;  /* 0x0000000600002388 */ /* 0x0007e80000000800 */
[----:B------:R3:W-:Y:S02]  /*02d0*/  @P2 STS [R0+0x4], R5 ;  /* 0x0000040500002388 */ /* 0x0007e40000000800 */
.L_x_7:
[----:B------:R-:W-:Y:S05]  /*02e0*/  BSYNC.RECONVERGENT B0 ;  /* 0x0000000000007941 */ /* 0x000fea0003800200 */
.L_x_6:
[----:B------:R-:W-:Y:S06]  /*02f0*/  BAR.SYNC.DEFER_BLOCKING 0x0 ;  /* 0x0000000000007b1d */ /* 0x000fec0000010000 */
[----:B------:R-:W-:Y:S04]  /*0300*/  BSSY.RECONVERGENT B0, `(.L_x_8) ;  /* 0x0000007000007945 */ /* 0x000fe80003800200 */
[----:B------:R-:W-:Y:S05]  /*0310*/  @!P0 BRA `(.L_x_9) ;  /* 0x0000000000148947 */ /* 0x000fea0003800000 */
[----:B0123--:R-:W-:Y:S04]  /*0320*/  LDS R5, [R0] ;  /* 0x0000000000057984 */ /* 0x00ffe80000000800 */
[----:B------:R-:W0:Y:S02]  /*0330*/  LDS R6, [R0+0x4] ;  /* 0x0000040000067984 */ /* 0x000e240000000800 */
[----:B0-----:R-:W-:-:S13]  /*0340*/  ISETP.GT.AND P2, PT, R5, R6, PT ;  /* 0x000000060500720c */ /* 0x001fda0003f44270 */
[----:B------:R4:W-:Y:S04]  /*0350*/  @P2 STS [R0], R6 ;  /* 0x0000000600002388 */ /* 0x0009e80000000800 */
[----:B------:R4:W-:Y:S02]  /*0360*/  @P2 STS [R0+0x4], R5 ;  /* 0x0000040500002388 */ /* 0x0009e40000000800 */
.L_x_9:
[----:B------:R-:W-:Y:S05]  /*0370*/  BSYNC.RECONVERGENT B0 ;  /* 0x0000000000007941 */ /* 0x000fea0003800200 */
.L_x_8:
[----:B------:R-:W-:Y:S06]  /*0380*/  BAR.SYNC.DEFER_BLOCKING 0x0 ;  /* 0x0000000000007b1d */ /* 0x000fec0000010000 */
[----:B------:R-:W-:Y:S04]  /*0390*/  BSSY.RECONVERGENT B0, `(.L_x_10) ;  /* 0x0000007000007945 */ /* 0x000fe80003800200 */
[----:B------:R-:W-:Y:S05]  /*03a0*/  @P1 BRA `(.L_x_11) ;  /* 0x0000000000141947 */ /* 0x000fea0003800000 */
[----:B01234-:R-:W-:Y:S04]  /*03b0*/  LDS R5, [R0] ;  /* 0x0000000000057984 */ /* 0x01ffe80000000800 */
[----:B------:R-:W0:Y:S02]  /*03c0*/  LDS R6, [R0+0x4] ;  /* 0x0000040000067984 */ /* 0x000e240000000800 */
[----:B0-----:R-:W-:-:S13]  /*03d0*/  ISETP.GT.AND P2, PT, R5, R6, PT ;  /* 0x000000060500720c */ /* 0x001fda0003f44270 */
[----:B------:R0:W-:Y:S04]  /*03e0*/  @P2 STS [R0], R6 ;  /* 0x0000000600002388 */ /* 0x0001e80000000800 */
[----:B------:R0:W-:Y:S02]  /*03f0*/  @P2 STS [R0+0x4], R5 ;  /* 0x0000040500002388 */ /* 0x0001e40000000800 */
.L_x_11:
[----:B------:R-:W-:Y:S05]  /*0400*/  BSYNC.RECONVERGENT B0 ;  /* 0x0000000000007941 */ /* 0x000fea0003800200 */
.L_x_10:
[----:B------:R-:W-:Y:S06]  /*0410*/  BAR.SYNC.DEFER_BLOCKING 0x0 ;  /* 0x0000000000007b1d */ /* 0x000fec0000010000 */
[----:B------:R-:W-:Y:S04]  /*0420*/  BSSY.RECONVERGENT B0, `(.L_x_12) ;  /* 0x0000007000007945 */ /* 0x000fe80003800200 */
[----:B------:R-:W-:Y:S05]  /*0430*/  @!P0 BRA `(.L_x_13) ;  /* 0x0000000000148947 */ /* 0x000fea0003800000 */
[----:B01234-:R-:W-:Y:S04]  /*0440*/  LDS R5, [R0] ;  /* 0x0000000000057984 */ /* 0x01ffe80000000800 */
[----:B------:R-:W0:Y:S02]  /*0450*/  LDS R6, [R0+0x4] ;  /* 0x0000040000067984 */ /* 0x000e240000000800 */
[----:B0-----:R-:W-:-:S13]  /*0460*/  ISETP.GT.AND P2, PT, R5, R6, PT ;  /* 0x000000060500720c */ /* 0x001fda0003f44270 */
[----:B------:R0:W-:Y:S04]  /*0470*/  @P2 STS [R0], R6 ;  /* 0x0000000600002388 */ /* 0x0001e80000000800 */
[----:B------:R0:W-:Y:S02]  /*0480*/  @P2 STS [R0+0x4], R5 ;  /* 0x0000040500002388 */ /* 0x0001e40000000800 */
.L_x_13:
[----:B------:R-:W-:Y:S05]  /*0490*/  BSYNC.RECONVERGENT B0 ;  /* 0x0000000000007941 */ /* 0x000fea0003800200 */
.L_x_12:
        /* <DEDUP_REMOVED lines=8> */
.L_x_15:
[----:B------:R-:W-:Y:S05]  /*0520*/  BSYNC.RECONVERGENT B0 ;  /* 0x0000000000007941 */ /* 0x000fea0003800200 */
.L_x_14:
        /* <DEDUP_REMOVED lines=8> */
.L_x_17:
[----:B------:R-:W-:Y:S05]  /*05b0*/  BSYNC.RECONVERGENT B0 ;  /* 0x0000000000007941 */ /* 0x000fea0003800200 */
.L_x_16:
        /* <DEDUP_REMOVED lines=8> */
.L_x_19:
[----:B------:R-:W-:Y:S05]  /*0640*/  BSYNC.RECONVERGENT B0 ;  /* 0x0000000000007941 */ /* 0x000fea0003800200 */
.L_x_18:
        /* <DEDUP_REMOVED lines=8> */
.L_x_21:
[----:B------:R-:W-:Y:S05]  /*06d0*/  BSYNC.RECONVERGENT B0 ;  /* 0x0000000000007941 */ /* 0x000fea0003800200 */
.L_x_20:
        /* <DEDUP_REMOVED lines=8> */
.L_x_23:
[----:B------:R-:W-:Y:S05]  /*0760*/  BSYNC.RECONVERGENT B0 ;  /* 0x0000000000007941 */ /* 0x000fea0003800200 */
.L_x_22:
        /* <DEDUP_REMOVED lines=8> */
.L_x_25:
[----:B------:R-:W-:Y:S05]  /*07f0*/  BSYNC.RECONVERGENT B0 ;  /* 0x0000000000007941 */ /* 0x000fea0003800200 */
.L_x_24:
        /* <DEDUP_REMOVED lines=8> */
.L_x_27:
[----:B------:R-:W-:Y:S05]  /*0880*/  BSYNC.RECONVERGENT B0 ;  /* 0x0000000000007941 */ /* 0x000fea0003800200 */
.L_x_26:
        /* <DEDUP_REMOVED lines=8> */
.L_x_29:
[----:B------:R-:W-:Y:S05]  /*0910*/  BSYNC.RECONVERGENT B0 ;  /* 0x0000000000007941 */ /* 0x000fea0003800200 */
.L_x_28:
        /* <DEDUP_REMOVED lines=8> */
.L_x_31:
[----:B------:R-:W-:Y:S05]  /*09a0*/  BSYNC.RECONVERGENT B0 ;  /* 0x0000000000007941 */ /* 0x000fea0003800200 */
.L_x_30:
[----:B------:R-:W-:Y:S01]  /*09b0*/  UIADD3 UR4, UPT, UPT, UR4, 0x8, URZ ;  /* 0x0000000804047890 */ /* 0x000fe2000fffe0ff */
[----:B------:R-:W-:Y:S03]  /*09c0*/  BAR.SYNC.DEFER_BLOCKING 0x0 ;  /* 0x0000000000007b1d */ /* 0x000fe60000010000 */
[----:B------:R-:W-:-:S03]  /*09d0*/  UISETP.NE.AND UP0, UPT, UR4, 0x400, UPT ;  /* 0x000004000400788c */ /* 0x000fc6000bf05270 */
[----:B------:R-:W-:Y:S04]  /*09e0*/  BSSY.RECONVERGENT B0, `(.L_x_32) ;  /* 0x0000007000007945 */ /* 0x000fe80003800200 */
[----:B------:R-:W-:Y:S05]  /*09f0*/  @!P0 BRA `(.L_x_33) ;  /* 0x0000000000148947 */ /* 0x000fea0003800000 */
[----:B01234-:R-:W-:Y:S04]  /*0a00*/  LDS R5, [R0] ;  /* 0x0000000000057984 */ /* 0x01ffe80000000800 */
[----:B------:R-:W0:Y:S02]  /*0a10*/  LDS R6, [R0+0x4] ;  /* 0x0000040000067984 */ /* 0x000e240000000800 */
[----:B0-----:R-:W-:-:S13]  /*0a20*/  ISETP.GT.AND P2, PT, R5, R6, PT ;  /* 0x000000060500720c */ /* 0x001fda0003f44270 */
[----:B------:R0:W-:Y:S04]  /*0a30*/  @P2 STS [R0], R6 ;  /* 0x0000000600002388 */ /* 0x0001e80000000800 */
[----:B------:R0:W-:Y:S02]  /*0a40*/  @P2 STS [R0+0x4], R5 ;  /* 0x0000040500002388 */ /* 0x0001e40000000800 */
.L_x_33:
[----:B------:R-:W-:Y:S05]  /*0a50*/  BSYNC.RECONVERGENT B0 ;  /* 0x0000000000007941 */ /* 0x000fea0003800200 */
.L_x_32:
[----:B------:R-:W-:Y:S06]  /*0a60*/  BAR.SYNC.DEFER_BLOCKING 0x0 ;  /* 0x0000000000007b1d */ /* 0x000fec0000010000 */
[----:B------:R-:W-:Y:S05]  /*0a70*/  BRA.U UP0, `(.L_x_34) ;  /* 0xfffffff500b07547 */ /* 0x000fea000b83ffff */
[----:B01234-:R-:W0:Y:S04]  /*0a80*/  LDS R5, [R0] ;  /* 0x0000000000057984 */ /* 0x01fe280000000800 */
[----:B0-----:R-:W-:Y:S01]  /*0a90*/  STG.E desc[UR6][R2.64], R5 ;  /* 0x0000000502007986 */ /* 0x001fe2000c101906 */
[----:B------:R-:W-:Y:S05]  /*0aa0*/  EXIT ;  /* 0x000000000000794d */ /* 0x000fea0003800000 */
.L_x_35:
        /* <DEDUP_REMOVED lines=13> */
.L_x_42:


//--------------------- .text._Z14fillFictitiousiPi --------------------------
	.section	.text._Z14fillFictitiousiPi,"ax",@progbits
	.align	128
        .global         _Z14fillFictitiousiPi
        .type           _Z14fillFictitiousiPi,@function
        .size           _Z14fillFictitiousiPi,(.L_x_43 - _Z14fillFictitiousiPi)
        .other          _Z14fillFictitiousiPi,@"STO_CUDA_ENTRY STV_DEFAULT"
_Z14fillFictitiousiPi:
.text._Z14fillFictitiousiPi:
[----:B------:R-:W-:Y:S01]  /*0000*/  LDC R1, c[0x0][0x37c] ;  /* 0x0000df00ff017b82 */ /* 0x000fe20000000800 */
[----:B------:R-:W0:Y:S07]  /*0010*/  S2R R3, SR_TID.X ;  /* 0x0000000000037919 */ /* 0x000e2e0000002100 */
[----:B------:R-:W0:Y:S01]  /*0020*/  S2UR UR4, SR_CTAID.X ;  /* 0x00000000000479c3 */ /* 0x000e220000002500 */
[----:B------:R-:W1:Y:S07]  /*0030*/  LDCU UR6, c[0x0][0x380] ;  /* 0x00007000ff0677ac */ /* 0x000e6e0008000800 */
[----:B------:R-:W0:Y:S01]  /*0040*/  LDC R0, c[0x0][0x360] ;  /* 0x0000d800ff007b82 */ /* 0x000e220000000800 */
[----:B------:R-:W2:Y:S01]  /*0050*/  LDCU UR5, c[0x0][0x370] ;  /* 0x00006e00ff0577ac */ /* 0x000ea20008000800 */
[----:B0-----:R-:W-:-:S02]  /*0060*/  IMAD R3, R0, UR4, R3 ;  /* 0x0000000400037c24 */ /* 0x001fc4000f8e0203 */
[----:B--2---:R-:W-:-:S03]  /*0070*/  IMAD R0, R0, UR5, RZ ;  /* 0x0000000500007c24 */ /* 0x004fc6000f8e02ff */
[----:B-1----:R-:W-:-:S13]  /*0080*/  ISETP.GE.AND P0, PT, R3, UR6, PT ;  /* 0x0000000603007c0c */ /* 0x002fda000bf06270 */
[----:B------:R-:W-:Y:S05]  /*0090*/  @P0 EXIT ;  /* 0x000000000000094d */ /* 0x000fea0003800000 */
[----:B------:R-:W0:Y:S01]  /*00a0*/  I2F.U32.RP R8, R0 ;  /* 0x0000000000087306 */ /* 0x000e220000209000 */
[C---:B------:R-:W-:Y:S01]  /*00b0*/  IADD3 R2, PT, PT, R0.reuse, R3, RZ ;  /* 0x0000000300027210 */ /* 0x040fe20007ffe0ff */
[----:B------:R-:W-:Y:S01]  /*00c0*/  IMAD.MOV R9, RZ, RZ, -R0 ;  /* 0x000000ffff097224 */ /* 0x000fe200078e0a00 */
[----:B------:R-:W-:Y:S01]  /*00d0*/  ISETP.NE.U32.AND P2, PT, R0, RZ, PT ;  /* 0x000000ff0000720c */ /* 0x000fe20003f45070 */
[----:B------:R-:W1:Y:S01]  /*00e0*/  LDCU.64 UR4, c[0x0][0x358] ;  /* 0x00006b00ff0477ac */ /* 0x000e620008000a00 */
[C---:B------:R-:W-:Y:S01]  /*00f0*/  ISETP.GE.AND P0, PT, R2.reuse, UR6, PT ;  /* 0x0000000602007c0c */ /* 0x040fe2000bf06270 */
[----:B------:R-:W-:Y:S01]  /*0100*/  BSSY.RECONVERGENT B0, `(.L_x_36) ;  /* 0x0000023000007945 */ /* 0x000fe20003800200 */
[----:B------:R-:W-:Y:S02]  /*0110*/  VIMNMX R7, PT, PT, R2, UR6, !PT ;  /* 0x0000000602077c48 */ /* 0x000fe4000ffe0100 */
[----:B------:R-:W-:-:S04]  /*0120*/  SEL R6, RZ, 0x1, P0 ;  /* 0x00000001ff067807 */ /* 0x000fc80000000000 */
[----:B------:R-:W-:Y:S01]  /*0130*/  IADD3 R7, PT, PT, R7, -R2, -R6 ;  /* 0x8000000207077210 */ /* 0x000fe20007ffe806 */
[----:B0-----:R-:W0:Y:S02]  /*0140*/  MUFU.RCP R8, R8 ;  /* 0x0000000800087308 */ /* 0x001e240000001000 */
[----:B0-----:R-:W-:-:S06]  /*0150*/  VIADD R4, R8, 0xffffffe ;  /* 0x0ffffffe08047836 */ /* 0x001fcc0000000000 */
[----:B------:R0:W2:Y:S02]  /*0160*/  F2I.FTZ.U32.TRUNC.NTZ R5, R4 ;  /* 0x0000000400057305 */ /* 0x0000a4000021f000 */
[----:B0-----:R-:W-:Y:S02]  /*0170*/  IMAD.MOV.U32 R4, RZ, RZ, RZ ;  /* 0x000000ffff047224 */ /* 0x001fe400078e00ff */
[----:B--2---:R-:W-:-:S04]  /*0180*/  IMAD R9, R9, R5, RZ ;  /* 0x0000000509097224 */ /* 0x004fc800078e02ff */
[----:B------:R-:W-:-:S06]  /*0190*/  IMAD.HI.U32 R8, R5, R9, R4 ;  /* 0x0000000905087227 */ /* 0x000fcc00078e0004 */
[----:B------:R-:W-:-:S04]  /*01a0*/  IMAD.HI.U32 R5, R8, R7, RZ ;  /* 0x0000000708057227 */ /* 0x000fc800078e00ff */
[----:B------:R-:W-:-:S04]  /*01b0*/  IMAD.MOV R2, RZ, RZ, -R5 ;  /* 0x000000ffff027224 */ /* 0x000fc800078e0a05 */
[----:B------:R-:W-:-:S05]  /*01c0*/  IMAD R7, R0, R2, R7 ;  /* 0x0000000200077224 */ /* 0x000fca00078e0207 */
[----:B------:R-:W-:-:S13]  /*01d0*/  ISETP.GE.U32.AND P0, PT, R7, R0, PT ;  /* 0x000000000700720c */ /* 0x000fda0003f06070 */
[----:B------:R-:W-:Y:S01]  /*01e0*/  @P0 IADD3 R7, PT, PT, -R0, R7, RZ ;  /* 0x0000000700070210 */ /* 0x000fe20007ffe1ff */
[----:B------:R-:W-:-:S03]  /*01f0*/  @P0 VIADD R5, R5, 0x1 ;  /* 0x0000000105050836 */ /* 0x000fc60000000000 */
[----:B------:R-:W-:-:S13]  /*0200*/  ISETP.GE.U32.AND P1, PT, R7, R0, PT ;  /* 0x000000000700720c */ /* 0x000fda0003f26070 */
[----:B------:R-:W-:Y:S02]  /*0210*/  @P1 IADD3 R5, PT, PT, R5, 0x1, RZ ;  /* 0x0000000105051810 */ /* 0x000fe40007ffe0ff */
[----:B------:R-:W-:-:S05]  /*0220*/  @!P2 LOP3.LUT R5, RZ, R0, RZ, 0x33, !PT ;  /* 0x00000000ff05a212 */ /* 0x000fca00078e33ff */
[----:B------:R-:W-:-:S05]  /*0230*/  IMAD.IADD R2, R6, 0x1, R5 ;  /* 0x0000000106027824 */ /* 0x000fca00078e0205 */
[C---:B------:R-:W-:Y:S02]  /*0240*/  LOP3.LUT R4, R2.reuse, 0x3, RZ, 0xc0, !PT ;  /* 0x0000000302047812 */ /* 0x040fe400078ec0ff */
[----:B------:R-:W-:Y:S02]  /*0250*/  ISETP.GE.U32.AND P1, PT, R2, 0x3, PT ;  /* 0x000000030200780c */ /* 0x000fe40003f26070 */
[----:B------:R-:W-:-:S13]  /*0260*/  ISETP.NE.AND P0, PT, R4, 0x3, PT ;  /* 0x000000030400780c */ /* 0x000fda0003f05270 */
[----:B-1----:R-:W-:Y:S05]  /*0270*/  @!P0 BRA `(.L_x_37) ;  /* 0x00000000002c8947 */ /* 0x002fea0003800000 */
[----:B------:R-:W0:Y:S01]  /*0280*/  LDC.64 R6, c[0x0][0x388] ;  /* 0x0000e200ff067b82 */ /* 0x000e220000000a00 */
[----:B------:R-:W-:Y:S01]  /*0290*/  IADD3 R2, PT, PT, R2, 0x1, RZ ;  /* 0x0000000102027810 */ /* 0x000fe20007ffe0ff */
[----:B------:R-:W-:-:S03]  /*02a0*/  IMAD.MOV.U32 R9, RZ, RZ, 0x7fffffff ;  /* 0x7fffffffff097424 */ /* 0x000fc600078e00ff */
[----:B------:R-:W-:-:S04]  /*02b0*/  LOP3.LUT R2, R2, 0x3, RZ, 0xc0, !PT ;  /* 0x0000000302027812 */ /* 0x000fc800078ec0ff */
[----:B------:R-:W-:-:S07]  /*02c0*/  IADD3 R2, PT, PT, -R2, RZ, RZ ;  /* 0x000000ff02027210 */ /* 0x000fce0007ffe1ff */
.L_x_38:
[----:B0-----:R-:W-:Y:S01]  /*02d0*/  IMAD.WIDE R4, R3, 0x4, R6 ;  /* 0x0000000403047825 */ /* 0x001fe200078e0206 */
[----:B------:R-:W-:-:S03]  /*02e0*/  IADD3 R3, PT, PT, R0, R3, RZ ;  /* 0x0000000300037210 */ /* 0x000fc60007ffe0ff */
[----:B------:R-:W-:Y:S01]  /*02f0*/  VIADD R2, R2, 0x1 ;  /* 0x0000000102027836 */ /* 0x000fe20000000000 */
[----:B------:R1:W-:Y:S04]  /*0300*/  STG.E desc[UR4][R4.64], R9 ;  /* 0x0000000904007986 */ /* 0x0003e8000c101904 */
[----:B------:R-:W-:-:S13]  /*0310*/  ISETP.NE.AND P0, PT, R2, RZ, PT ;  /* 0x000000ff0200720c */ /* 0x000fda0003f05270 */
[----:B-1----:R-:W-:Y:S05]  /*0320*/  @P0 BRA `(.L_x_38) ;  /* 0xfffffffc00e80947 */ /* 0x002fea000383ffff */
.L_x_37:
[----:B------:R-:W-:Y:S05]  /*0330*/  BSYNC.RECONVERGENT B0 ;  /* 0x0000000000007941 */ /* 0x000fea0003800200 */
.L_x_36:
[----:B------:R-:W-:Y:S05]  /*0340*/  @!P1 EXIT ;  /* 0x000000000000994d */ /* 0x000fea0003800000 */
[----:B------:R-:W0:Y:S01]  /*0350*/  LDC.64 R10, c[0x0][0x388] ;  /* 0x0000e200ff0a7b82 */ /* 0x000e220000000a00 */
[----:B------:R-:W-:-:S07]  /*0360*/  IMAD.MOV.U32 R15, RZ, RZ, 0x7fffffff ;  /* 0x7fffffffff0f7424 */ /* 0x000fce00078e00ff */
.L_x_39:
[----:B01----:R-:W-:Y:S01]  /*0370*/  IMAD.WIDE R12, R3, 0x4, R10 ;  /* 0x00000004030c7825 */ /* 0x003fe200078e020a */
[----:B------:R-:W-:-:S04]  /*0380*/  LEA R3, R0, R3, 0x2 ;  /* 0x0000000300037211 */ /* 0x000fc800078e10ff */
[----:B------:R1:W-:Y:S01]  /*0390*/  STG.E desc[UR4][R12.64], R15 ;  /* 0x0000000f0c007986 */ /* 0x0003e2000c101904 */
[----:B------:R-:W-:Y:S01]  /*03a0*/  IMAD.WIDE R4, R0, 0x4, R12 ;  /* 0x0000000400047825 */ /* 0x000fe200078e020c */
[----:B------:R-:W-:-:S04]  /*03b0*/  ISETP.GE.AND P0, PT, R3, UR6, PT ;  /* 0x0000000603007c0c */ /* 0x000fc8000bf06270 */
[----:B------:R1:W-:Y:S01]  /*03c0*/  STG.E desc[UR4][R4.64], R15 ;  /* 0x0000000f04007986 */ /* 0x0003e2000c101904 */
[----:B------:R-:W-:-:S05]  /*03d0*/  IMAD.WIDE R6, R0, 0x4, R4 ;  /* 0x0000000400067825 */ /* 0x000fca00078e0204 */
[----:B------:R1:W-:Y:S01]  /*03e0*/  STG.E desc[UR4][R6.64], R15 ;  /* 0x0000000f06007986 */ /* 0x0003e2000c101904 */
[----:B------:R-:W-:-:S05]  /*03f0*/  IMAD.WIDE R8, R0, 0x4, R6 ;  /* 0x0000000400087825 */ /* 0x000fca00078e0206 */
[----:B------:R1:W-:Y:S01]  /*0400*/  STG.E desc[UR4][R8.64], R15 ;  /* 0x0000000f08007986 */ /* 0x0003e2000c101904 */
[----:B------:R-:W-:Y:S05]  /*0410*/  @!P0 BRA `(.L_x_39) ;  /* 0xfffffffc00d48947 */ /* 0x000fea000383ffff */
[----:B------:R-:W-:Y:S05]  /*0420*/  EXIT ;  /* 0x000000000000794d */ /* 0x000fea0003800000 */
.L_x_40:
        /* <DEDUP_REMOVED lines=13> */
.L_x_43:


//--------------------- .nv.shared._Z12bitonicMergePi --------------------------
	.section	.nv.shared._Z12bitonicMergePi,"aw",@nobits
	.sectionflags	@""
	.align	4
.nv.shared._Z12bitonicMergePi:
	.zero		9216


//--------------------- .nv.shared.reserved.0     --------------------------
	.section	.nv.shared.reserved.0,"aw",@nobits
	.weak		__nv_reservedSMEM_offset_0_alias
	.size		__nv_reservedSMEM_offset_0_alias, 0, 64
	.other		__nv_reservedSMEM_offset_0_alias,@"STO_CUDA_RESERVED_SHARED STV_DEFAULT"
__nv_reservedSMEM_offset_0_alias:
	.zero		0
	.zero		64


//--------------------- .nv.shared._Z7preSortPi   --------------------------
	.section	.nv.shared._Z7preSortPi,"aw",@nobits
	.sectionflags	@""
	.align	4
.nv.shared._Z7preSortPi:
	.zero		5120


//--------------------- .nv.constant0._Z12bitonicMergePi --------------------------
	.section	.nv.constant0._Z12bitonicMergePi,"a",@progbits
	.sectionflags	@""
	.align	4
.nv.constant0._Z12bitonicMergePi:
	.zero		904


//--------------------- .nv.constant0._Z7preSortPi --------------------------
	.section	.nv.constant0._Z7preSortPi,"a",@progbits
	.sectionflags	@""
	.align	4
.nv.constant0._Z7preSortPi:
	.zero		904


//--------------------- .nv.constant0._Z14fillFictitiousiPi --------------------------
	.section	.nv.constant0._Z14fillFictitiousiPi,"a",@progbits
	.sectionflags	@""
	.align	4
.nv.constant0._Z14fillFictitiousiPi:
	.zero		912


//--------------------- SYMBOLS --------------------------

	.type		.nv.reservedSmem.offset0,@object
	.size		.nv.reservedSmem.offset0,0x4
	.type		.nv.reservedSmem.cap,@object
	.size		.nv.reservedSmem.cap,0x4
